//
// Generated by NVIDIA NVVM Compiler
//
// Compiler Build ID: CL-36424714
// Cuda compilation tools, release 13.0, V13.0.88
// Based on NVVM 20.0.0
//

.version 9.0
.target sm_100
.address_size 64

	// .globl	_Z6say_hiv
.extern .func  (.param .b32 func_retval0) vprintf
(
	.param .b64 vprintf_param_0,
	.param .b64 vprintf_param_1
)
;
.global .align 1 .b8 $str[32] = {72, 101, 108, 108, 111, 32, 102, 114, 111, 109, 32, 116, 104, 114, 101, 97, 100, 32, 40, 37, 100, 44, 32, 37, 100, 44, 32, 37, 100, 41, 10};

.visible .entry _Z6say_hiv()
{
	.local .align 8 .b8 	__local_depot0[16];
	.reg .b64 	%SP;
	.reg .b64 	%SPL;
	.reg .b32 	%r<6>;
	.reg .b64 	%rd<5>;

	mov.u64 	%SPL, __local_depot0;
	cvta.local.u64 	%SP, %SPL;
	add.u64 	%rd1, %SP, 0;
	add.u64 	%rd2, %SPL, 0;
	mov.u32 	%r1, %tid.x;
	mov.u32 	%r2, %tid.y;
	mov.u32 	%r3, %tid.z;
	st.local.v2.u32 	[%rd2], {%r1, %r2};
	st.local.u32 	[%rd2+8], %r3;
	mov.u64 	%rd3, $str;
	cvta.global.u64 	%rd4, %rd3;
	{ // callseq 0, 0
	.param .b64 param0;
	st.param.b64 	[param0], %rd4;
	.param .b64 param1;
	st.param.b64 	[param1], %rd1;
	.param .b32 retval0;
	call.uni (retval0), 
	vprintf, 
	(
	param0, 
	param1
	);
	ld.param.b32 	%r4, [retval0];
	} // callseq 0
	ret;

}


// ===== COMPILED SASS (sm_100) =====

	.target	sm_100

	.elftype	@"ET_EXEC"


//--------------------- .note.nv.tkinfo           --------------------------
	.section	.note.nv.tkinfo,"",@"SHT_NOTE"
	.sectionflags	@"SHF_NOTE_NV_TKINFO"
	.tkinfo
        /*0018*/ 	.word	0x00000002
        /*0030*/ 	.string	""
        /*0030*/ 	.string	"ptxas"
        /*0030*/ 	.string	"Cuda compilation tools, release 13.0, V13.0.88"
        /*0030*/ 	.string	"Build cuda_13.0.r13.0/compiler.36424714_0"
        /*0030*/ 	.string	"-arch sm_100 -m 64 "



//--------------------- .note.nv.cuinfo           --------------------------
	.section	.note.nv.cuinfo,"",@"SHT_NOTE"
	.sectionflags	@"SHF_NOTE_NV_CUINFO"
        /*0018*/ 	.short	0x0002
        /*001a*/ 	.short	0x0064
        /*001c*/ 	.short	0x0082
	.zero		2


//--------------------- .nv.info                  --------------------------
	.section	.nv.info,"",@"SHT_CUDA_INFO"
	.align	4


	//----- nvinfo : EIATTR_REGCOUNT
	.align		4
        /*0000*/ 	.byte	0x04, 0x2f
        /*0002*/ 	.short	(.L_2 - .L_1)
	.align		4
.L_1:
        /*0004*/ 	.word	index@(_Z6say_hiv)
        /*0008*/ 	.word	0x00000018


	//----- nvinfo : EIATTR_FRAME_SIZE
	.align		4
.L_2:
        /*000c*/ 	.byte	0x04, 0x11
        /*000e*/ 	.short	(.L_4 - .L_3)
	.align		4
.L_3:
        /*0010*/ 	.word	index@(_Z6say_hiv)
        /*0014*/ 	.word	0x00000010


	//----- nvinfo : EIATTR_MIN_STACK_SIZE
	.align		4
.L_4:
        /*0018*/ 	.byte	0x04, 0x12
        /*001a*/ 	.short	(.L_6 - .L_5)
	.align		4
.L_5:
        /*001c*/ 	.word	index@(_Z6say_hiv)
        /*0020*/ 	.word	0x00000010
.L_6:


//--------------------- .nv.compat                --------------------------
	.section	.nv.compat,"",@"SHT_CUDA_COMPAT_INFO"
	.align	4
        /*0000*/ 	.byte	0x02, 0x09, 0x00, 0x00, 0x02, 0x02, 0x01, 0x00, 0x02, 0x05, 0x05, 0x00, 0x03, 0x07, 0x01, 0x01
        /*0010*/ 	.byte	0x02, 0x03, 0x00, 0x00, 0x02, 0x06, 0x01, 0x00, 0x04, 0x0b, 0x08, 0x00, 0x09, 0x00, 0x00, 0x00
        /*0020*/ 	.byte	0x00, 0x00, 0x00, 0x00


//--------------------- .nv.info._Z6say_hiv       --------------------------
	.section	.nv.info._Z6say_hiv,"",@"SHT_CUDA_INFO"
	.sectionflags	@""
	.align	4


	//----- nvinfo : EIATTR_CUDA_API_VERSION
	.align		4
        /*0000*/ 	.byte	0x04, 0x37
        /*0002*/ 	.short	(.L_8 - .L_7)
.L_7:
        /*0004*/ 	.word	0x00000082


	//----- nvinfo : EIATTR_SPARSE_MMA_MASK
	.align		4
.L_8:
        /*0008*/ 	.byte	0x03, 0x50
        /*000a*/ 	.short	0x0000


	//----- nvinfo : EIATTR_MAXREG_COUNT
	.align		4
        /*000c*/ 	.byte	0x03, 0x1b
        /*000e*/ 	.short	0x00ff


	//----- nvinfo : EIATTR_EXTERNS
	.align		4
        /*0010*/ 	.byte	0x04, 0x0f
        /*0012*/ 	.short	(.L_10 - .L_9)


	//   ....[0]....
	.align		4
.L_9:
        /*0014*/ 	.word	index@(vprintf)


	//----- nvinfo : EIATTR_MERCURY_ISA_VERSION
	.align		4
.L_10:
        /*0018*/ 	.byte	0x03, 0x5f
        /*001a*/ 	.short	0x0101


	//----- nvinfo : EIATTR_VRC_CTA_INIT_COUNT
	.align		4
        /*001c*/ 	.byte	0x02, 0x4a
	.zero		1
	.zero		1


	//----- nvinfo : EIATTR_SYSCALL_OFFSETS
	.align		4
        /*0020*/ 	.byte	0x04, 0x46
        /*0022*/ 	.short	(.L_12 - .L_11)


	//   ....[0]....
.L_11:
        /*0024*/ 	.word	0x00000110


	//----- nvinfo : EIATTR_EXIT_INSTR_OFFSETS
	.align		4
.L_12:
        /*0028*/ 	.byte	0x04, 0x1c
        /*002a*/ 	.short	(.L_14 - .L_13)


	//   ....[0]....
.L_13:
        /*002c*/ 	.word	0x00000120


	//----- nvinfo : EIATTR_SW_WAR
	.align		4
.L_14:
        /*0030*/ 	.byte	0x04, 0x36
        /*0032*/ 	.short	(.L_16 - .L_15)
.L_15:
        /*0034*/ 	.word	0x00000008
.L_16:


//--------------------- .nv.callgraph             --------------------------
	.section	.nv.callgraph,"",@"SHT_CUDA_CALLGRAPH"
	.align	4
	.sectionentsize	8
	.align		4
        /*0000*/ 	.word	0x00000000
	.align		4
        /*0004*/ 	.word	0xffffffff
	.align		4
        /*0008*/ 	.word	index@(_Z6say_hiv)
	.align		4
        /*000c*/ 	.word	index@(vprintf)
	.align		4
        /*0010*/ 	.word	0x00000000
	.align		4
        /*0014*/ 	.word	0xfffffffe
	.align		4
        /*0018*/ 	.word	0x00000000
	.align		4
        /*001c*/ 	.word	0xfffffffd
	.align		4
        /*0020*/ 	.word	0x00000000
	.align		4
        /*0024*/ 	.word	0xfffffffc


//--------------------- .nv.constant4             --------------------------
	.section	.nv.constant4,"a",@progbits
	.align	8
	.align		8
.nv.constant4:
        /*0000*/ 	.dword	vprintf
	.align		8
        /*0008*/ 	.dword	$str


//--------------------- .text._Z6say_hiv          --------------------------
	.section	.text._Z6say_hiv,"ax",@progbits
	.align	128
        .global         _Z6say_hiv
        .type           _Z6say_hiv,@function
        .size           _Z6say_hiv,(.L_x_2 - _Z6say_hiv)
        .other          _Z6say_hiv,@"STO_CUDA_ENTRY STV_DEFAULT"
_Z6say_hiv:
.text._Z6say_hiv:
[----:B------:R-:W0:Y:S01]  /*0000*/  LDC R1, c[0x0][0x37c] ;  /* 0x0000df00ff017b82 */ /* 0x000e220000000800 */
[----:B------:R-:W1:Y:S01]  /*0010*/  S2R R8, SR_TID.X ;  /* 0x0000000000087919 */ /* 0x000e620000002100 */
[----:B0-----:R-:W-:Y:S01]  /*0020*/  VIADD R1, R1, 0xfffffff0 ;  /* 0xfffffff001017836 */ /* 0x001fe20000000000 */
[----:B------:R-:W-:Y:S01]  /*0030*/  MOV R0, 0x0 ;  /* 0x0000000000007802 */ /* 0x000fe20000000f00 */
[----:B------:R-:W0:Y:S01]  /*0040*/  LDCU UR4, c[0x0][0x2f8] ;  /* 0x00005f00ff0477ac */ /* 0x000e220008000800 */
[----:B------:R-:W1:Y:S03]  /*0050*/  S2R R9, SR_TID.Y ;  /* 0x0000000000097919 */ /* 0x000e660000002200 */
[----:B------:R2:W3:Y:S01]  /*0060*/  LDC.64 R2, c[0x4][R0] ;  /* 0x0100000000027b82 */ /* 0x0004e20000000a00 */
[----:B------:R-:W4:Y:S01]  /*0070*/  LDCU.64 UR6, c[0x4][0x8] ;  /* 0x01000100ff0677ac */ /* 0x000f220008000a00 */
[----:B------:R-:W5:Y:S01]  /*0080*/  S2R R10, SR_TID.Z ;  /* 0x00000000000a7919 */ /* 0x000f620000002300 */
[----:B------:R-:W2:Y:S01]  /*0090*/  LDCU UR5, c[0x0][0x2fc] ;  /* 0x00005f80ff0577ac */ /* 0x000ea20008000800 */
[----:B0-----:R-:W-:Y:S01]  /*00a0*/  IADD3 R6, P0, PT, R1, UR4, RZ ;  /* 0x0000000401067c10 */ /* 0x001fe2000ff1e0ff */
[----:B----4-:R-:W-:Y:S01]  /*00b0*/  IMAD.U32 R4, RZ, RZ, UR6 ;  /* 0x00000006ff047e24 */ /* 0x010fe2000f8e00ff */
[----:B------:R-:W-:-:S03]  /*00c0*/  MOV R5, UR7 ;  /* 0x0000000700057c02 */ /* 0x000fc60008000f00 */
[----:B--2---:R-:W-:Y:S01]  /*00d0*/  IMAD.X R7, RZ, RZ, UR5, P0 ;  /* 0x00000005ff077e24 */ /* 0x004fe200080e06ff */
[----:B-1----:R0:W-:Y:S04]  /*00e0*/  STL.64 [R1], R8 ;  /* 0x0000000801007387 */ /* 0x0021e80000100a00 */
[----:B-----5:R0:W-:Y:S03]  /*00f0*/  STL [R1+0x8], R10 ;  /* 0x0000080a01007387 */ /* 0x0201e60000100800 */
[----:B------:R-:W-:-:S07]  /*0100*/  LEPC R20, `(.L_x_0) ;  /* 0x000000001014794e */ /* 0x000fce0000000000 */
[----:B0--3--:R-:W-:Y:S05]  /*0110*/  CALL.ABS.NOINC R2 ;  /* 0x0000000002007343 */ /* 0x009fea0003c00000 */
.L_x_0:
[----:B------:R-:W-:Y:S05]  /*0120*/  EXIT ;  /* 0x000000000000794d */ /* 0x000fea0003800000 */
.L_x_1:
[----:B------:R-:W-:-:S00]  /*0130*/  BRA `(.L_x_1) ;  /* 0xfffffffc00fc7947 */ /* 0x000fc0000383ffff */
[----:B------:R-:W-:-:S00]  /*0140*/  NOP ;  /* 0x0000000000007918 */ /* 0x000fc00000000000 */
        /* <DEDUP_REMOVED lines=11> */
.L_x_2:


//--------------------- .nv.global.init           --------------------------
	.section	.nv.global.init,"aw",@progbits
.nv.global.init:
	.type		$str,@object
	.size		$str,(.L_0 - $str)
$str:
        /*0000*/ 	.byte	0x48, 0x65, 0x6c, 0x6c, 0x6f, 0x20, 0x66, 0x72, 0x6f, 0x6d, 0x20, 0x74, 0x68, 0x72, 0x65, 0x61
        /*0010*/ 	.byte	0x64, 0x20, 0x28, 0x25, 0x64, 0x2c, 0x20, 0x25, 0x64, 0x2c, 0x20, 0x25, 0x64, 0x29, 0x0a, 0x00
.L_0:


//--------------------- .nv.shared.reserved.0     --------------------------
	.section	.nv.shared.reserved.0,"aw",@nobits
	.weak		__nv_reservedSMEM_offset_0_alias
	.size		__nv_reservedSMEM_offset_0_alias, 0, 64
	.other		__nv_reservedSMEM_offset_0_alias,@"STO_CUDA_RESERVED_SHARED STV_DEFAULT"
__nv_reservedSMEM_offset_0_alias:
	.zero		0
	.zero		64


//--------------------- .nv.constant0._Z6say_hiv  --------------------------
	.section	.nv.constant0._Z6say_hiv,"a",@progbits
	.sectionflags	@""
	.align	4
.nv.constant0._Z6say_hiv:
	.zero		896


//--------------------- SYMBOLS --------------------------

	.type		.nv.reservedSmem.offset0,@object
	.size		.nv.reservedSmem.offset0,0x4
	.type		vprintf,@function
